//
// Generated by NVIDIA NVVM Compiler
//
// Compiler Build ID: CL-36424714
// Cuda compilation tools, release 13.0, V13.0.88
// Based on NVVM 20.0.0
//

.version 9.0
.target sm_100
.address_size 64

	// .globl	_Z6filterPhS_ii
.const .align 1 .b8 c_Filter[9];

.visible .entry _Z6filterPhS_ii(
	.param .u64 .ptr .align 1 _Z6filterPhS_ii_param_0,
	.param .u64 .ptr .align 1 _Z6filterPhS_ii_param_1,
	.param .u32 _Z6filterPhS_ii_param_2,
	.param .u32 _Z6filterPhS_ii_param_3
)
{
	.reg .pred 	%p<15>;
	.reg .b16 	%rs<3>;
	.reg .b32 	%r<74>;
	.reg .b64 	%rd<24>;

	ld.param.u64 	%rd1, [_Z6filterPhS_ii_param_0];
	ld.param.u64 	%rd2, [_Z6filterPhS_ii_param_1];
	ld.param.u32 	%r3, [_Z6filterPhS_ii_param_2];
	ld.param.u32 	%r4, [_Z6filterPhS_ii_param_3];
	mov.u32 	%r5, %ctaid.y;
	mov.u32 	%r6, %ntid.y;
	mov.u32 	%r7, %tid.y;
	mad.lo.s32 	%r1, %r5, %r6, %r7;
	mov.u32 	%r8, %ctaid.x;
	mov.u32 	%r9, %ntid.x;
	mov.u32 	%r10, %tid.x;
	mad.lo.s32 	%r2, %r8, %r9, %r10;
	setp.ge.s32 	%p1, %r1, %r4;
	setp.ge.s32 	%p2, %r2, %r3;
	or.pred  	%p3, %p2, %p1;
	@%p3 bra 	$L__BB0_2;
	cvta.to.global.u64 	%rd3, %rd2;
	cvta.to.global.u64 	%rd4, %rd1;
	add.s32 	%r11, %r2, -1;
	setp.gt.s32 	%p4, %r2, 0;
	add.s32 	%r12, %r1, -1;
	setp.ne.s32 	%p5, %r1, 0;
	and.pred  	%p6, %p5, %p4;
	selp.b32 	%r13, %r11, %r2, %p6;
	selp.b32 	%r14, %r12, %r1, %p6;
	mad.lo.s32 	%r15, %r14, %r3, %r13;
	cvt.s64.s32 	%rd5, %r15;
	add.s64 	%rd6, %rd4, %rd5;
	ld.global.u8 	%rs1, [%rd6];
	ld.const.u8 	%rs2, [c_Filter];
	mul.wide.u16 	%r16, %rs2, %rs1;
	setp.gt.s32 	%p7, %r2, -1;
	selp.b32 	%r17, %r12, %r1, %p7;
	selp.b32 	%r18, %r17, %r1, %p5;
	mad.lo.s32 	%r19, %r18, %r3, %r2;
	cvt.s64.s32 	%rd7, %r19;
	add.s64 	%rd8, %rd4, %rd7;
	add.s32 	%r20, %r2, 1;
	setp.gt.s32 	%p8, %r2, -2;
	setp.lt.s32 	%p9, %r20, %r3;
	and.pred  	%p10, %p8, %p9;
	and.pred  	%p11, %p5, %p10;
	selp.b32 	%r21, %r20, %r2, %p11;
	selp.b32 	%r22, %r12, %r1, %p11;
	mad.lo.s32 	%r23, %r22, %r3, %r21;
	cvt.s64.s32 	%rd9, %r23;
	add.s64 	%rd10, %rd4, %rd9;
	selp.b32 	%r24, %r11, %r2, %p4;
	mul.lo.s32 	%r25, %r1, %r3;
	add.s32 	%r26, %r25, %r24;
	cvt.s64.s32 	%rd11, %r26;
	add.s64 	%rd12, %rd4, %rd11;
	add.s32 	%r27, %r25, %r2;
	cvt.s64.s32 	%rd13, %r27;
	add.s64 	%rd14, %rd4, %rd13;
	ld.const.u8 	%r28, [c_Filter+1];
	ld.const.u8 	%r29, [c_Filter+2];
	prmt.b32 	%r30, %r29, %r28, 0x3340U;
	ld.const.u8 	%r31, [c_Filter+3];
	ld.const.u8 	%r32, [c_Filter+4];
	prmt.b32 	%r33, %r32, %r31, 0x3340U;
	prmt.b32 	%r34, %r33, %r30, 0x5410U;
	ld.global.u8 	%r35, [%rd8];
	ld.global.u8 	%r36, [%rd10];
	prmt.b32 	%r37, %r36, %r35, 0x3340U;
	ld.global.u8 	%r38, [%rd12];
	ld.global.u8 	%r39, [%rd14];
	prmt.b32 	%r40, %r39, %r38, 0x3340U;
	prmt.b32 	%r41, %r40, %r37, 0x5410U;
	mov.b32 	%r42, 0;
	dp4a.u32.u32 	%r43, %r34, %r41, %r42;
	selp.b32 	%r44, %r20, %r2, %p10;
	add.s32 	%r45, %r25, %r44;
	cvt.s64.s32 	%rd15, %r45;
	add.s64 	%rd16, %rd4, %rd15;
	add.s32 	%r46, %r1, 1;
	setp.lt.u32 	%p12, %r46, %r4;
	and.pred  	%p13, %p12, %p4;
	selp.b32 	%r47, %r11, %r2, %p13;
	selp.b32 	%r48, %r46, %r1, %p13;
	mad.lo.s32 	%r49, %r48, %r3, %r47;
	cvt.s64.s32 	%rd17, %r49;
	add.s64 	%rd18, %rd4, %rd17;
	selp.b32 	%r50, %r46, %r1, %p7;
	selp.b32 	%r51, %r50, %r1, %p12;
	mad.lo.s32 	%r52, %r51, %r3, %r2;
	cvt.s64.s32 	%rd19, %r52;
	add.s64 	%rd20, %rd4, %rd19;
	and.pred  	%p14, %p12, %p10;
	selp.b32 	%r53, %r20, %r2, %p14;
	selp.b32 	%r54, %r46, %r1, %p14;
	mad.lo.s32 	%r55, %r54, %r3, %r53;
	cvt.s64.s32 	%rd21, %r55;
	add.s64 	%rd22, %rd4, %rd21;
	ld.const.u8 	%r56, [c_Filter+5];
	ld.const.u8 	%r57, [c_Filter+6];
	prmt.b32 	%r58, %r57, %r56, 0x3340U;
	ld.const.u8 	%r59, [c_Filter+7];
	ld.const.u8 	%r60, [c_Filter+8];
	prmt.b32 	%r61, %r60, %r59, 0x3340U;
	prmt.b32 	%r62, %r61, %r58, 0x5410U;
	ld.global.u8 	%r63, [%rd16];
	ld.global.u8 	%r64, [%rd18];
	prmt.b32 	%r65, %r64, %r63, 0x3340U;
	ld.global.u8 	%r66, [%rd22];
	ld.global.u8 	%r67, [%rd20];
	prmt.b32 	%r68, %r66, %r67, 0x3340U;
	prmt.b32 	%r69, %r68, %r65, 0x5410U;
	dp4a.u32.u32 	%r70, %r62, %r69, %r42;
	add.s32 	%r71, %r70, %r43;
	add.s32 	%r72, %r71, %r16;
	shr.u32 	%r73, %r72, 4;
	add.s64 	%rd23, %rd3, %rd13;
	st.global.u8 	[%rd23], %r73;
$L__BB0_2:
	ret;

}


// ===== COMPILED SASS (sm_100) =====

	.target	sm_100

	.elftype	@"ET_EXEC"


//--------------------- .note.nv.tkinfo           --------------------------
	.section	.note.nv.tkinfo,"",@"SHT_NOTE"
	.sectionflags	@"SHF_NOTE_NV_TKINFO"
	.tkinfo
        /*0018*/ 	.word	0x00000002
        /*0030*/ 	.string	""
        /*0030*/ 	.string	"ptxas"
        /*0030*/ 	.string	"Cuda compilation tools, release 13.0, V13.0.88"
        /*0030*/ 	.string	"Build cuda_13.0.r13.0/compiler.36424714_0"
        /*0030*/ 	.string	"-arch sm_100 -m 64 "



//--------------------- .note.nv.cuinfo           --------------------------
	.section	.note.nv.cuinfo,"",@"SHT_NOTE"
	.sectionflags	@"SHF_NOTE_NV_CUINFO"
        /*0018*/ 	.short	0x0002
        /*001a*/ 	.short	0x0064
        /*001c*/ 	.short	0x0082
	.zero		2


//--------------------- .nv.info                  --------------------------
	.section	.nv.info,"",@"SHT_CUDA_INFO"
	.align	4


	//----- nvinfo : EIATTR_REGCOUNT
	.align		4
        /*0000*/ 	.byte	0x04, 0x2f
        /*0002*/ 	.short	(.L_2 - .L_1)
	.align		4
.L_1:
        /*0004*/ 	.word	index@(_Z6filterPhS_ii)
        /*0008*/ 	.word	0x00000018


	//----- nvinfo : EIATTR_FRAME_SIZE
	.align		4
.L_2:
        /*000c*/ 	.byte	0x04, 0x11
        /*000e*/ 	.short	(.L_4 - .L_3)
	.align		4
.L_3:
        /*0010*/ 	.word	index@(_Z6filterPhS_ii)
        /*0014*/ 	.word	0x00000000


	//----- nvinfo : EIATTR_MIN_STACK_SIZE
	.align		4
.L_4:
        /*0018*/ 	.byte	0x04, 0x12
        /*001a*/ 	.short	(.L_6 - .L_5)
	.align		4
.L_5:
        /*001c*/ 	.word	index@(_Z6filterPhS_ii)
        /*0020*/ 	.word	0x00000000
.L_6:


//--------------------- .nv.compat                --------------------------
	.section	.nv.compat,"",@"SHT_CUDA_COMPAT_INFO"
	.align	4
        /*0000*/ 	.byte	0x02, 0x09, 0x00, 0x00, 0x02, 0x02, 0x01, 0x00, 0x02, 0x05, 0x05, 0x00, 0x03, 0x07, 0x01, 0x01
        /*0010*/ 	.byte	0x02, 0x03, 0x00, 0x00, 0x02, 0x06, 0x01, 0x00, 0x04, 0x0b, 0x08, 0x00, 0x09, 0x00, 0x00, 0x00
        /*0020*/ 	.byte	0x00, 0x00, 0x00, 0x00


//--------------------- .nv.info._Z6filterPhS_ii  --------------------------
	.section	.nv.info._Z6filterPhS_ii,"",@"SHT_CUDA_INFO"
	.sectionflags	@""
	.align	4


	//----- nvinfo : EIATTR_CUDA_API_VERSION
	.align		4
        /*0000*/ 	.byte	0x04, 0x37
        /*0002*/ 	.short	(.L_8 - .L_7)
.L_7:
        /*0004*/ 	.word	0x00000082


	//----- nvinfo : EIATTR_KPARAM_INFO
	.align		4
.L_8:
        /*0008*/ 	.byte	0x04, 0x17
        /*000a*/ 	.short	(.L_10 - .L_9)
.L_9:
        /*000c*/ 	.word	0x00000000
        /*0010*/ 	.short	0x0003
        /*0012*/ 	.short	0x0014
        /*0014*/ 	.byte	0x00, 0xf0, 0x11, 0x00


	//----- nvinfo : EIATTR_KPARAM_INFO
	.align		4
.L_10:
        /*0018*/ 	.byte	0x04, 0x17
        /*001a*/ 	.short	(.L_12 - .L_11)
.L_11:
        /*001c*/ 	.word	0x00000000
        /*0020*/ 	.short	0x0002
        /*0022*/ 	.short	0x0010
        /*0024*/ 	.byte	0x00, 0xf0, 0x11, 0x00


	//----- nvinfo : EIATTR_KPARAM_INFO
	.align		4
.L_12:
        /*0028*/ 	.byte	0x04, 0x17
        /*002a*/ 	.short	(.L_14 - .L_13)
.L_13:
        /*002c*/ 	.word	0x00000000
        /*0030*/ 	.short	0x0001
        /*0032*/ 	.short	0x0008
        /*0034*/ 	.byte	0x00, 0xf5, 0x21, 0x00


	//----- nvinfo : EIATTR_KPARAM_INFO
	.align		4
.L_14:
        /*0038*/ 	.byte	0x04, 0x17
        /*003a*/ 	.short	(.L_16 - .L_15)
.L_15:
        /*003c*/ 	.word	0x00000000
        /*0040*/ 	.short	0x0000
        /*0042*/ 	.short	0x0000
        /*0044*/ 	.byte	0x00, 0xf5, 0x21, 0x00


	//----- nvinfo : EIATTR_SPARSE_MMA_MASK
	.align		4
.L_16:
        /*0048*/ 	.byte	0x03, 0x50
        /*004a*/ 	.short	0x0000


	//----- nvinfo : EIATTR_MAXREG_COUNT
	.align		4
        /*004c*/ 	.byte	0x03, 0x1b
        /*004e*/ 	.short	0x00ff


	//----- nvinfo : EIATTR_MERCURY_ISA_VERSION
	.align		4
        /*0050*/ 	.byte	0x03, 0x5f
        /*0052*/ 	.short	0x0101


	//----- nvinfo : EIATTR_VRC_CTA_INIT_COUNT
	.align		4
        /*0054*/ 	.byte	0x02, 0x4a
	.zero		1
	.zero		1


	//----- nvinfo : EIATTR_EXIT_INSTR_OFFSETS
	.align		4
        /*0058*/ 	.byte	0x04, 0x1c
        /*005a*/ 	.short	(.L_18 - .L_17)


	//   ....[0]....
.L_17:
        /*005c*/ 	.word	0x000000c0


	//   ....[1]....
        /*0060*/ 	.word	0x000006f0


	//----- nvinfo : EIATTR_CBANK_PARAM_SIZE
	.align		4
.L_18:
        /*0064*/ 	.byte	0x03, 0x19
        /*0066*/ 	.short	0x0018


	//----- nvinfo : EIATTR_PARAM_CBANK
	.align		4
        /*0068*/ 	.byte	0x04, 0x0a
        /*006a*/ 	.short	(.L_20 - .L_19)
	.align		4
.L_19:
        /*006c*/ 	.word	index@(.nv.constant0._Z6filterPhS_ii)
        /*0070*/ 	.short	0x0380
        /*0072*/ 	.short	0x0018


	//----- nvinfo : EIATTR_SW_WAR
	.align		4
.L_20:
        /*0074*/ 	.byte	0x04, 0x36
        /*0076*/ 	.short	(.L_22 - .L_21)
.L_21:
        /*0078*/ 	.word	0x00000008
.L_22:


//--------------------- .nv.callgraph             --------------------------
	.section	.nv.callgraph,"",@"SHT_CUDA_CALLGRAPH"
	.align	4
	.sectionentsize	8
	.align		4
        /*0000*/ 	.word	0x00000000
	.align		4
        /*0004*/ 	.word	0xffffffff
	.align		4
        /*0008*/ 	.word	0x00000000
	.align		4
        /*000c*/ 	.word	0xfffffffe
	.align		4
        /*0010*/ 	.word	0x00000000
	.align		4
        /*0014*/ 	.word	0xfffffffd
	.align		4
        /*0018*/ 	.word	0x00000000
	.align		4
        /*001c*/ 	.word	0xfffffffc


//--------------------- .nv.constant3             --------------------------
	.section	.nv.constant3,"a",@progbits
.nv.constant3:
	.type		c_Filter,@object
	.size		c_Filter,(.L_0 - c_Filter)
c_Filter:
	.zero		9
.L_0:


//--------------------- .text._Z6filterPhS_ii     --------------------------
	.section	.text._Z6filterPhS_ii,"ax",@progbits
	.align	128
        .global         _Z6filterPhS_ii
        .type           _Z6filterPhS_ii,@function
        .size           _Z6filterPhS_ii,(.L_x_1 - _Z6filterPhS_ii)
        .other          _Z6filterPhS_ii,@"STO_CUDA_ENTRY STV_DEFAULT"
_Z6filterPhS_ii:
.text._Z6filterPhS_ii:
[----:B------:R-:W-:Y:S01]  /*0000*/  LDC R1, c[0x0][0x37c] ;  /* 0x0000df00ff017b82 */ /* 0x000fe20000000800 */
[----:B------:R-:W0:Y:S07]  /*0010*/  S2R R3, SR_TID.Y ;  /* 0x0000000000037919 */ /* 0x000e2e0000002200 */
[----:B------:R-:W0:Y:S01]  /*0020*/  S2UR UR4, SR_CTAID.Y ;  /* 0x00000000000479c3 */ /* 0x000e220000002600 */
[----:B------:R-:W1:Y:S01]  /*0030*/  LDCU.64 UR18, c[0x0][0x390] ;  /* 0x00007200ff1277ac */ /* 0x000e620008000a00 */
[----:B------:R-:W2:Y:S06]  /*0040*/  S2R R0, SR_TID.X ;  /* 0x0000000000007919 */ /* 0x000eac0000002100 */
[----:B------:R-:W0:Y:S08]  /*0050*/  LDC R2, c[0x0][0x364] ;  /* 0x0000d900ff027b82 */ /* 0x000e300000000800 */
[----:B------:R-:W2:Y:S08]  /*0060*/  S2UR UR5, SR_CTAID.X ;  /* 0x00000000000579c3 */ /* 0x000eb00000002500 */
[----:B------:R-:W2:Y:S01]  /*0070*/  LDC R9, c[0x0][0x360] ;  /* 0x0000d800ff097b82 */ /* 0x000ea20000000800 */
[----:B0-----:R-:W-:-:S05]  /*0080*/  IMAD R2, R2, UR4, R3 ;  /* 0x0000000402027c24 */ /* 0x001fca000f8e0203 */
[----:B-1----:R-:W-:Y:S01]  /*0090*/  ISETP.GE.AND P0, PT, R2, UR19, PT ;  /* 0x0000001302007c0c */ /* 0x002fe2000bf06270 */
[----:B--2---:R-:W-:-:S05]  /*00a0*/  IMAD R9, R9, UR5, R0 ;  /* 0x0000000509097c24 */ /* 0x004fca000f8e0200 */
[----:B------:R-:W-:-:S13]  /*00b0*/  ISETP.GE.OR P0, PT, R9, UR18, P0 ;  /* 0x0000001209007c0c */ /* 0x000fda0008706670 */
[----:B------:R-:W-:Y:S05]  /*00c0*/  @P0 EXIT ;  /* 0x000000000000094d */ /* 0x000fea0003800000 */
[----:B------:R-:W0:Y:S01]  /*00d0*/  LDCU.128 UR12, c[0x0][0x380] ;  /* 0x00007000ff0c77ac */ /* 0x000e220008000c00 */
[C---:B------:R-:W-:Y:S01]  /*00e0*/  VIADD R7, R2.reuse, 0x1 ;  /* 0x0000000102077836 */ /* 0x040fe20000000000 */
[C---:B------:R-:W-:Y:S01]  /*00f0*/  ISETP.GT.AND P3, PT, R9.reuse, RZ, PT ;  /* 0x000000ff0900720c */ /* 0x040fe20003f64270 */
[C---:B------:R-:W-:Y:S01]  /*0100*/  IMAD R0, R2.reuse, UR18, R9 ;  /* 0x0000001202007c24 */ /* 0x040fe2000f8e0209 */
[----:B------:R-:W1:Y:S01]  /*0110*/  LDCU.64 UR16, c[0x0][0x358] ;  /* 0x00006b00ff1077ac */ /* 0x000e620008000a00 */
[----:B------:R-:W-:Y:S01]  /*0120*/  VIADD R6, R9, 0xffffffff ;  /* 0xffffffff09067836 */ /* 0x000fe20000000000 */
[----:B------:R-:W-:Y:S01]  /*0130*/  ISETP.LT.U32.AND P0, PT, R7, UR19, P3 ;  /* 0x0000001307007c0c */ /* 0x000fe20009f01070 */
[----:B------:R-:W-:Y:S01]  /*0140*/  VIADD R10, R9, 0x1 ;  /* 0x00000001090a7836 */ /* 0x000fe20000000000 */
[----:B------:R-:W-:Y:S01]  /*0150*/  SHF.R.S32.HI R20, RZ, 0x1f, R0 ;  /* 0x0000001fff147819 */ /* 0x000fe20000011400 */
[----:B------:R-:W-:Y:S01]  /*0160*/  VIADD R11, R2, 0xffffffff ;  /* 0xffffffff020b7836 */ /* 0x000fe20000000000 */
[----:B------:R-:W-:-:S02]  /*0170*/  SEL R3, R6, R9, P0 ;  /* 0x0000000906037207 */ /* 0x000fc40000000000 */
[----:B------:R-:W-:Y:S02]  /*0180*/  ISETP.GT.AND P5, PT, R9, -0x1, PT ;  /* 0xffffffff0900780c */ /* 0x000fe40003fa4270 */
[----:B------:R-:W-:Y:S01]  /*0190*/  ISETP.NE.AND P4, PT, R2, RZ, PT ;  /* 0x000000ff0200720c */ /* 0x000fe20003f85270 */
[----:B------:R-:W2:Y:S01]  /*01a0*/  LDCU.U8 UR4, c[0x3][0x1] ;  /* 0x00c00020ff0477ac */ /* 0x000ea20008000000 */
[----:B------:R-:W-:Y:S02]  /*01b0*/  SEL R8, R7, R2, P0 ;  /* 0x0000000207087207 */ /* 0x000fe40000000000 */
[----:B0-----:R-:W-:Y:S01]  /*01c0*/  IADD3 R4, P1, PT, R0, UR12, RZ ;  /* 0x0000000c00047c10 */ /* 0x001fe2000ff3e0ff */
[----:B------:R-:W2:Y:S01]  /*01d0*/  LDCU.U8 UR5, c[0x3][0x2] ;  /* 0x00c00040ff0577ac */ /* 0x000ea20008000000 */
[----:B------:R-:W-:Y:S01]  /*01e0*/  ISETP.GE.AND P0, PT, R10, UR18, PT ;  /* 0x000000120a007c0c */ /* 0x000fe2000bf06270 */
[----:B------:R-:W-:Y:S01]  /*01f0*/  IMAD R3, R8, UR18, R3 ;  /* 0x0000001208037c24 */ /* 0x000fe2000f8e0203 */
[----:B------:R-:W-:Y:S01]  /*0200*/  IADD3.X R5, PT, PT, R20, UR13, RZ, P1, !PT ;  /* 0x0000000d14057c10 */ /* 0x000fe20008ffe4ff */
[----:B------:R-:W0:Y:S01]  /*0210*/  LDCU.U8 UR7, c[0x3][0x5] ;  /* 0x00c000a0ff0777ac */ /* 0x000e220008000000 */
[----:B------:R-:W-:-:S02]  /*0220*/  ISETP.NE.AND P1, PT, R2, RZ, P3 ;  /* 0x000000ff0200720c */ /* 0x000fc40001f25270 */
[C---:B------:R-:W-:Y:S01]  /*0230*/  ISETP.GE.U32.AND P2, PT, R7.reuse, UR19, PT ;  /* 0x0000001307007c0c */ /* 0x040fe2000bf46070 */
[----:B-1----:R1:W3:Y:S01]  /*0240*/  LDG.E.U8 R4, desc[UR16][R4.64] ;  /* 0x0000001004047981 */ /* 0x0022e2000c1e1100 */
[-C--:B------:R-:W-:Y:S01]  /*0250*/  SEL R17, R7, R2.reuse, P5 ;  /* 0x0000000207117207 */ /* 0x080fe20002800000 */
[----:B------:R-:W0:Y:S01]  /*0260*/  LDCU.U8 UR8, c[0x3][0x6] ;  /* 0x00c000c0ff0877ac */ /* 0x000e220008000000 */
[----:B------:R-:W-:Y:S02]  /*0270*/  ISETP.GT.AND P0, PT, R9, -0x2, !P0 ;  /* 0xfffffffe0900780c */ /* 0x000fe40004704270 */
[-C--:B------:R-:W-:Y:S01]  /*0280*/  SEL R13, R11, R2.reuse, P5 ;  /* 0x000000020b0d7207 */ /* 0x080fe20002800000 */
[----:B------:R-:W4:Y:S01]  /*0290*/  LDCU UR10, c[0x3][0x4] ;  /* 0x00c00080ff0a77ac */ /* 0x000f220008000800 */
[CC--:B------:R-:W-:Y:S02]  /*02a0*/  SEL R15, R6.reuse, R9.reuse, P3 ;  /* 0x00000009060f7207 */ /* 0x0c0fe40001800000 */
[----:B------:R-:W-:Y:S01]  /*02b0*/  ISETP.LT.U32.AND P3, PT, R7, UR19, P0 ;  /* 0x0000001307007c0c */ /* 0x000fe20008761070 */
[----:B------:R-:W5:Y:S01]  /*02c0*/  LDCU UR11, c[0x3][0x8] ;  /* 0x00c00100ff0b77ac */ /* 0x000f620008000800 */
[----:B-1----:R-:W-:Y:S01]  /*02d0*/  SEL R5, R6, R9, P1 ;  /* 0x0000000906057207 */ /* 0x002fe20000800000 */
[----:B------:R-:W-:Y:S01]  /*02e0*/  IMAD R15, R2, UR18, R15 ;  /* 0x00000012020f7c24 */ /* 0x000fe2000f8e020f */
[----:B------:R-:W-:-:S02]  /*02f0*/  SEL R6, R17, R2, !P2 ;  /* 0x0000000211067207 */ /* 0x000fc40005000000 */
[----:B------:R-:W-:Y:S02]  /*0300*/  ISETP.NE.AND P2, PT, R2, RZ, P0 ;  /* 0x000000ff0200720c */ /* 0x000fe40000745270 */
[-C--:B------:R-:W-:Y:S02]  /*0310*/  SEL R8, R13, R2.reuse, P4 ;  /* 0x000000020d087207 */ /* 0x080fe40002000000 */
[CC--:B------:R-:W-:Y:S02]  /*0320*/  SEL R17, R10.reuse, R9.reuse, P0 ;  /* 0x000000090a117207 */ /* 0x0c0fe40000000000 */
[-C--:B------:R-:W-:Y:S01]  /*0330*/  SEL R14, R10, R9.reuse, P2 ;  /* 0x000000090a0e7207 */ /* 0x080fe20001000000 */
[--C-:B------:R-:W-:Y:S01]  /*0340*/  IMAD R13, R8, UR18, R9.reuse ;  /* 0x00000012080d7c24 */ /* 0x100fe2000f8e0209 */
[----:B------:R-:W-:Y:S01]  /*0350*/  SEL R16, R10, R9, P3 ;  /* 0x000000090a107207 */ /* 0x000fe20001800000 */
[----:B------:R-:W-:Y:S01]  /*0360*/  IMAD R8, R6, UR18, R9 ;  /* 0x0000001206087c24 */ /* 0x000fe2000f8e0209 */
[CC--:B------:R-:W-:Y:S01]  /*0370*/  SEL R10, R11.reuse, R2.reuse, P1 ;  /* 0x000000020b0a7207 */ /* 0x0c0fe20000800000 */
[----:B------:R-:W-:Y:S01]  /*0380*/  IMAD R9, R2, UR18, R17 ;  /* 0x0000001202097c24 */ /* 0x000fe2000f8e0211 */
[----:B------:R-:W-:-:S02]  /*0390*/  SEL R11, R11, R2, P2 ;  /* 0x000000020b0b7207 */ /* 0x000fc40001000000 */
[----:B------:R-:W-:Y:S02]  /*03a0*/  IADD3 R6, P1, PT, R15, UR12, RZ ;  /* 0x0000000c0f067c10 */ /* 0x000fe4000ff3e0ff */
[----:B------:R-:W-:Y:S01]  /*03b0*/  SEL R17, R7, R2, P3 ;  /* 0x0000000207117207 */ /* 0x000fe20001800000 */
[----:B------:R-:W-:Y:S01]  /*03c0*/  IMAD R11, R11, UR18, R14 ;  /* 0x000000120b0b7c24 */ /* 0x000fe2000f8e020e */
[----:B------:R-:W-:Y:S02]  /*03d0*/  IADD3 R12, P0, PT, R13, UR12, RZ ;  /* 0x0000000c0d0c7c10 */ /* 0x000fe4000ff1e0ff */
[----:B------:R-:W-:Y:S01]  /*03e0*/  LEA.HI.X.SX32 R7, R15, UR13, 0x1, P1 ;  /* 0x0000000d0f077c11 */ /* 0x000fe200088f0eff */
[----:B------:R-:W-:Y:S01]  /*03f0*/  IMAD R21, R17, UR18, R16 ;  /* 0x0000001211157c24 */ /* 0x000fe2000f8e0210 */
[----:B------:R-:W-:Y:S02]  /*0400*/  IADD3 R2, P1, PT, R3, UR12, RZ ;  /* 0x0000000c03027c10 */ /* 0x000fe4000ff3e0ff */
[----:B------:R-:W-:-:S02]  /*0410*/  LEA.HI.X.SX32 R13, R13, UR13, 0x1, P0 ;  /* 0x0000000d0d0d7c11 */ /* 0x000fc400080f0eff */
[----:B------:R-:W-:Y:S01]  /*0420*/  IADD3 R14, P0, PT, R11, UR12, RZ ;  /* 0x0000000c0b0e7c10 */ /* 0x000fe2000ff1e0ff */
[----:B------:R-:W3:Y:S01]  /*0430*/  LDG.E.U8 R7, desc[UR16][R6.64] ;  /* 0x0000001006077981 */ /* 0x000ee2000c1e1100 */
[C---:B------:R-:W-:Y:S02]  /*0440*/  IADD3 R16, P2, PT, R8.reuse, UR12, RZ ;  /* 0x0000000c08107c10 */ /* 0x040fe4000ff5e0ff */
[----:B------:R-:W-:Y:S01]  /*0450*/  LEA.HI.X.SX32 R3, R3, UR13, 0x1, P1 ;  /* 0x0000000d03037c11 */ /* 0x000fe200088f0eff */
[----:B------:R-:W3:Y:S01]  /*0460*/  LDG.E.U8 R12, desc[UR16][R12.64] ;  /* 0x000000100c0c7981 */ /* 0x000ee2000c1e1100 */
[----:B------:R-:W-:Y:S02]  /*0470*/  IADD3 R18, P1, PT, R9, UR12, RZ ;  /* 0x0000000c09127c10 */ /* 0x000fe4000ff3e0ff */
[----:B------:R-:W-:Y:S02]  /*0480*/  LEA.HI.X.SX32 R15, R11, UR13, 0x1, P0 ;  /* 0x0000000d0b0f7c11 */ /* 0x000fe400080f0eff */
[----:B------:R-:W-:Y:S01]  /*0490*/  LEA.HI.X.SX32 R17, R8, UR13, 0x1, P2 ;  /* 0x0000000d08117c11 */ /* 0x000fe200090f0eff */
[----:B------:R-:W3:Y:S01]  /*04a0*/  LDG.E.U8 R3, desc[UR16][R2.64] ;  /* 0x0000001002037981 */ /* 0x000ee2000c1e1100 */
[----:B------:R-:W-:-:S02]  /*04b0*/  IADD3 R8, P0, PT, R21, UR12, RZ ;  /* 0x0000000c15087c10 */ /* 0x000fc4000ff1e0ff */
[----:B------:R-:W-:Y:S01]  /*04c0*/  LEA.HI.X.SX32 R19, R9, UR13, 0x1, P1 ;  /* 0x0000000d09137c11 */ /* 0x000fe200088f0eff */
[----:B------:R-:W3:Y:S01]  /*04d0*/  LDG.E.U8 R15, desc[UR16][R14.64] ;  /* 0x000000100e0f7981 */ /* 0x000ee2000c1e1100 */
[----:B------:R-:W-:-:S03]  /*04e0*/  LEA.HI.X.SX32 R9, R21, UR13, 0x1, P0 ;  /* 0x0000000d15097c11 */ /* 0x000fc600080f0eff */
[----:B------:R-:W3:Y:S01]  /*04f0*/  LDG.E.U8 R17, desc[UR16][R16.64] ;  /* 0x0000001010117981 */ /* 0x000ee2000c1e1100 */
[----:B------:R-:W-:-:S03]  /*0500*/  IMAD R5, R10, UR18, R5 ;  /* 0x000000120a057c24 */ /* 0x000fc6000f8e0205 */
[----:B------:R-:W3:Y:S04]  /*0510*/  LDG.E.U8 R18, desc[UR16][R18.64] ;  /* 0x0000001012127981 */ /* 0x000ee8000c1e1100 */
[----:B------:R-:W3:Y:S01]  /*0520*/  LDG.E.U8 R8, desc[UR16][R8.64] ;  /* 0x0000001008087981 */ /* 0x000ee2000c1e1100 */
[C---:B------:R-:W-:Y:S01]  /*0530*/  IADD3 R10, P0, PT, R5.reuse, UR12, RZ ;  /* 0x0000000c050a7c10 */ /* 0x040fe2000ff1e0ff */
[----:B------:R-:W1:Y:S03]  /*0540*/  LDCU.U8 UR6, c[0x3][0x3] ;  /* 0x00c00060ff0677ac */ /* 0x000e660008000000 */
[----:B------:R-:W-:Y:S01]  /*0550*/  LEA.HI.X.SX32 R11, R5, UR13, 0x1, P0 ;  /* 0x0000000d050b7c11 */ /* 0x000fe200080f0eff */
[----:B------:R-:W1:Y:S04]  /*0560*/  LDCU.U8 UR9, c[0x3][0x7] ;  /* 0x00c000e0ff0977ac */ /* 0x000e680008000000 */
[----:B------:R-:W3:Y:S01]  /*0570*/  LDG.E.U8 R10, desc[UR16][R10.64] ;  /* 0x000000100a0a7981 */ /* 0x000ee2000c1e1100 */
[----:B--2---:R-:W-:-:S02]  /*0580*/  UPRMT UR4, UR5, 0x3340, UR4 ;  /* 0x0000334005047896 */ /* 0x004fc40008000004 */
[----:B0-----:R-:W-:Y:S02]  /*0590*/  UPRMT UR7, UR8, 0x3340, UR7 ;  /* 0x0000334008077896 */ /* 0x001fe40008000007 */
[----:B----4-:R-:W-:Y:S02]  /*05a0*/  ULOP3.LUT UR5, UR10, 0xff, URZ, 0xc0, !UPT ;  /* 0x000000ff0a057892 */ /* 0x010fe4000f8ec0ff */
[----:B-----5:R-:W-:Y:S01]  /*05b0*/  ULOP3.LUT UR8, UR11, 0xff, URZ, 0xc0, !UPT ;  /* 0x000000ff0b087892 */ /* 0x020fe2000f8ec0ff */
[----:B------:R-:W0:Y:S01]  /*05c0*/  LDCU.U8 UR12, c[0x3][URZ] ;  /* 0x00c00000ff0c77ac */ /* 0x000e220008000000 */
[----:B-1----:R-:W-:Y:S02]  /*05d0*/  UPRMT UR5, UR5, 0x3340, UR6 ;  /* 0x0000334005057896 */ /* 0x002fe40008000006 */
[----:B------:R-:W-:Y:S02]  /*05e0*/  UPRMT UR8, UR8, 0x3340, UR9 ;  /* 0x0000334008087896 */ /* 0x000fe40008000009 */
[----:B------:R-:W-:-:S02]  /*05f0*/  UPRMT UR4, UR5, 0x5410, UR4 ;  /* 0x0000541005047896 */ /* 0x000fc40008000004 */
[----:B------:R-:W-:Y:S01]  /*0600*/  UPRMT UR7, UR8, 0x5410, UR7 ;  /* 0x0000541008077896 */ /* 0x000fe20008000007 */
[----:B---3--:R-:W-:Y:S02]  /*0610*/  PRMT R7, R4, 0x3340, R7 ;  /* 0x0000334004077816 */ /* 0x008fe40000000007 */
[----:B------:R-:W-:-:S04]  /*0620*/  PRMT R12, R15, 0x3340, R12 ;  /* 0x000033400f0c7816 */ /* 0x000fc8000000000c */
[----:B------:R-:W-:Y:S02]  /*0630*/  PRMT R7, R7, 0x5410, R12 ;  /* 0x0000541007077816 */ /* 0x000fe4000000000c */
[----:B------:R-:W-:-:S03]  /*0640*/  PRMT R3, R3, 0x3340, R18 ;  /* 0x0000334003037816 */ /* 0x000fc60000000012 */
[----:B------:R-:W-:Y:S01]  /*0650*/  IDP.4A.U8.U8 R7, R7, UR4, RZ ;  /* 0x0000000407077c26 */ /* 0x000fe200080000ff */
[----:B------:R-:W-:-:S04]  /*0660*/  PRMT R8, R8, 0x3340, R17 ;  /* 0x0000334008087816 */ /* 0x000fc80000000011 */
[----:B------:R-:W-:-:S05]  /*0670*/  PRMT R3, R8, 0x5410, R3 ;  /* 0x0000541008037816 */ /* 0x000fca0000000003 */
[----:B------:R-:W-:-:S04]  /*0680*/  IDP.4A.U8.U8 R2, R3, UR7, RZ ;  /* 0x0000000703027c26 */ /* 0x000fc800080000ff */
[----:B------:R-:W-:Y:S01]  /*0690*/  IMAD.IADD R7, R7, 0x1, R2 ;  /* 0x0000000107077824 */ /* 0x000fe200078e0202 */
[----:B------:R-:W-:-:S03]  /*06a0*/  IADD3 R2, P0, PT, R0, UR14, RZ ;  /* 0x0000000e00027c10 */ /* 0x000fc6000ff1e0ff */
[----:B0-----:R-:W-:Y:S01]  /*06b0*/  IMAD R7, R10, UR12, R7 ;  /* 0x0000000c0a077c24 */ /* 0x001fe2000f8e0207 */
[----:B------:R-:W-:-:S04]  /*06c0*/  IADD3.X R3, PT, PT, R20, UR15, RZ, P0, !PT ;  /* 0x0000000f14037c10 */ /* 0x000fc800087fe4ff */
[----:B------:R-:W-:-:S05]  /*06d0*/  SHF.R.U32.HI R7, RZ, 0x4, R7 ;  /* 0x00000004ff077819 */ /* 0x000fca0000011607 */
[----:B------:R-:W-:Y:S01]  /*06e0*/  STG.E.U8 desc[UR16][R2.64], R7 ;  /* 0x0000000702007986 */ /* 0x000fe2000c101110 */
[----:B------:R-:W-:Y:S05]  /*06f0*/  EXIT ;  /* 0x000000000000794d */ /* 0x000fea0003800000 */
.L_x_0:
[----:B------:R-:W-:-:S00]  /*0700*/  BRA `(.L_x_0) ;  /* 0xfffffffc00fc7947 */ /* 0x000fc0000383ffff */
[----:B------:R-:W-:-:S00]  /*0710*/  NOP ;  /* 0x0000000000007918 */ /* 0x000fc00000000000 */
        /* <DEDUP_REMOVED lines=14> */
.L_x_1:


//--------------------- .nv.shared.reserved.0     --------------------------
	.section	.nv.shared.reserved.0,"aw",@nobits
	.weak		__nv_reservedSMEM_offset_0_alias
	.size		__nv_reservedSMEM_offset_0_alias, 0, 64
	.other		__nv_reservedSMEM_offset_0_alias,@"STO_CUDA_RESERVED_SHARED STV_DEFAULT"
__nv_reservedSMEM_offset_0_alias:
	.zero		0
	.zero		64


//--------------------- .nv.constant0._Z6filterPhS_ii --------------------------
	.section	.nv.constant0._Z6filterPhS_ii,"a",@progbits
	.sectionflags	@""
	.align	4
.nv.constant0._Z6filterPhS_ii:
	.zero		920


//--------------------- SYMBOLS --------------------------

	.type		.nv.reservedSmem.offset0,@object
	.size		.nv.reservedSmem.offset0,0x4
